	.headerflags	@"EF_CUDA_TEXMODE_UNIFIED EF_CUDA_64BIT_ADDRESS EF_CUDA_ACCELERATORS EF_CUDA_SM90 EF_CUDA_VIRTUAL_SM(EF_CUDA_SM90)"
	.elftype	@"ET_EXEC"


//--------------------- .nv.info                  --------------------------
	.section	.nv.info,"",@"SHT_CUDA_INFO"
	.align	4


	//----- nvinfo : EIATTR_REGCOUNT
	.align		4
        /*0000*/ 	.byte	0x04, 0x2f
        /*0002*/ 	.short	(.L_1 - .L_0)
	.align		4
.L_0:
        /*0004*/ 	.word	index@(triton_poi_fused_mean_26)
        /*0008*/ 	.word	0x00000016


	//----- nvinfo : EIATTR_MIN_STACK_SIZE
	.align		4
.L_1:
        /*000c*/ 	.byte	0x04, 0x12
        /*000e*/ 	.short	(.L_3 - .L_2)
	.align		4
.L_2:
        /*0010*/ 	.word	index@(triton_poi_fused_mean_26)
        /*0014*/ 	.word	0x00000000


	//----- nvinfo : EIATTR_FRAME_SIZE
	.align		4
.L_3:
        /*0018*/ 	.byte	0x04, 0x11
        /*001a*/ 	.short	(.L_5 - .L_4)
	.align		4
.L_4:
        /*001c*/ 	.word	index@(triton_poi_fused_mean_26)
        /*0020*/ 	.word	0x00000000


	//----- nvinfo : EIATTR_MIN_STACK_SIZE
	.align		4
.L_5:
        /*0024*/ 	.byte	0x04, 0x12
        /*0026*/ 	.short	(.L_7 - .L_6)
	.align		4
.L_6:
        /*0028*/ 	.word	index@(triton_poi_fused_mean_26)
        /*002c*/ 	.word	0x00000000
.L_7:


//--------------------- .nv.info.triton_poi_fused_mean_26 --------------------------
	.section	.nv.info.triton_poi_fused_mean_26,"",@"SHT_CUDA_INFO"
	.sectionflags	@""
	.align	4


	//----- nvinfo : EIATTR_CUDA_API_VERSION
	.align		4
        /*0000*/ 	.byte	0x04, 0x37
        /*0002*/ 	.short	(.L_9 - .L_8)
.L_8:
        /*0004*/ 	.word	0x0000007c


	//----- nvinfo : EIATTR_KPARAM_INFO
	.align		4
.L_9:
        /*0008*/ 	.byte	0x04, 0x17
        /*000a*/ 	.short	(.L_11 - .L_10)
.L_10:
        /*000c*/ 	.word	0x00000000
        /*0010*/ 	.short	0x0002
        /*0012*/ 	.short	0x0010
        /*0014*/ 	.byte	0x00, 0xf0, 0x11, 0x00


	//----- nvinfo : EIATTR_KPARAM_INFO
	.align		4
.L_11:
        /*0018*/ 	.byte	0x04, 0x17
        /*001a*/ 	.short	(.L_13 - .L_12)
.L_12:
        /*001c*/ 	.word	0x00000000
        /*0020*/ 	.short	0x0001
        /*0022*/ 	.short	0x0008
        /*0024*/ 	.byte	0x00, 0xf4, 0x21, 0x00


	//----- nvinfo : EIATTR_KPARAM_INFO
	.align		4
.L_13:
        /*0028*/ 	.byte	0x04, 0x17
        /*002a*/ 	.short	(.L_15 - .L_14)
.L_14:
        /*002c*/ 	.word	0x00000000
        /*0030*/ 	.short	0x0000
        /*0032*/ 	.short	0x0000
        /*0034*/ 	.byte	0x00, 0xf4, 0x21, 0x00


	//----- nvinfo : EIATTR_SPARSE_MMA_MASK
	.align		4
.L_15:
        /*0038*/ 	.byte	0x03, 0x50
        /*003a*/ 	.short	0x0000


	//----- nvinfo : EIATTR_MAXREG_COUNT
	.align		4
        /*003c*/ 	.byte	0x03, 0x1b
        /*003e*/ 	.short	0x00ff


	//----- nvinfo : EIATTR_EXIT_INSTR_OFFSETS
	.align		4
        /*0040*/ 	.byte	0x04, 0x1c
        /*0042*/ 	.short	(.L_17 - .L_16)


	//   ....[0]....
.L_16:
        /*0044*/ 	.word	0x00000240


	//   ....[1]....
        /*0048*/ 	.word	0x00000270


	//----- nvinfo : EIATTR_REQNTID
	.align		4
.L_17:
        /*004c*/ 	.byte	0x04, 0x10
        /*004e*/ 	.short	(.L_19 - .L_18)
.L_18:
        /*0050*/ 	.word	0x00000080
        /*0054*/ 	.word	0x00000001
        /*0058*/ 	.word	0x00000001


	//----- nvinfo : EIATTR_CBANK_PARAM_SIZE
	.align		4
.L_19:
        /*005c*/ 	.byte	0x03, 0x19
        /*005e*/ 	.short	0x0014


	//----- nvinfo : EIATTR_PARAM_CBANK
	.align		4
        /*0060*/ 	.byte	0x04, 0x0a
        /*0062*/ 	.short	(.L_21 - .L_20)
	.align		4
.L_20:
        /*0064*/ 	.word	index@(.nv.constant0.triton_poi_fused_mean_26)
        /*0068*/ 	.short	0x0210
        /*006a*/ 	.short	0x0014


	//----- nvinfo : EIATTR_SW_WAR
	.align		4
.L_21:
        /*006c*/ 	.byte	0x04, 0x36
        /*006e*/ 	.short	(.L_23 - .L_22)
.L_22:
        /*0070*/ 	.word	0x00000008
.L_23:


//--------------------- .nv.callgraph             --------------------------
	.section	.nv.callgraph,"",@"SHT_CUDA_CALLGRAPH"
	.align	4
	.sectionentsize	8
	.align		4
        /*0000*/ 	.word	0x00000000
	.align		4
        /*0004*/ 	.word	0xffffffff
	.align		4
        /*0008*/ 	.word	0x00000000
	.align		4
        /*000c*/ 	.word	0xfffffffe
	.align		4
        /*0010*/ 	.word	0x00000000
	.align		4
        /*0014*/ 	.word	0xfffffffd
	.align		4
        /*0018*/ 	.word	0x00000000
	.align		4
        /*001c*/ 	.word	0xfffffffc


//--------------------- .text.triton_poi_fused_mean_26 --------------------------
	.section	.text.triton_poi_fused_mean_26,"ax",@progbits
	.align	128
        .global         triton_poi_fused_mean_26
        .type           triton_poi_fused_mean_26,@function
        .size           triton_poi_fused_mean_26,(.L_x_1 - triton_poi_fused_mean_26)
        .other          triton_poi_fused_mean_26,@"STO_CUDA_ENTRY STV_DEFAULT"
triton_poi_fused_mean_26:
.text.triton_poi_fused_mean_26:
[----:B------:R-:W0:Y:S02]  /*0000*/  LDC R1, c[0x0][0x28] ;  /* 0x00000a00ff017b82 */ /* 0x000e240000000800 */
[----:B------:R-:W1:Y:S01]  /*0010*/  S2R R5, SR_TID.X ;  /* 0x0000000000057919 */ /* 0x000e620000002100 */
[----:B------:R-:W2:Y:S01]  /*0020*/  LDC.64 R2, c[0x0][0x210] ;  /* 0x00008400ff027b82 */ /* 0x000ea20000000a00 */
[----:B------:R-:W-:Y:S01]  /*0030*/  CS2R R14, SRZ ;  /* 0x00000000000e7805 */ /* 0x000fe2000001ff00 */
[----:B------:R-:W-:Y:S01]  /*0040*/  ULDC.64 UR4, c[0x0][0x208] ;  /* 0x0000820000047ab9 */ /* 0x000fe20000000a00 */
[----:B------:R-:W3:Y:S01]  /*0050*/  S2R R0, SR_CTAID.X ;  /* 0x0000000000007919 */ /* 0x000ee20000002500 */
[----:B------:R-:W-:Y:S02]  /*0060*/  MOV R4, RZ ;  /* 0x000000ff00047202 */ /* 0x000fe40000000f00 */
[----:B-1----:R-:W-:-:S04]  /*0070*/  LOP3.LUT R5, R5, 0x7f, RZ, 0xc0, !PT ;  /* 0x0000007f05057812 */ /* 0x002fc800078ec0ff */
[----:B---3--:R-:W-:Y:S01]  /*0080*/  LEA R5, R0, R5, 0x7 ;  /* 0x0000000500057211 */ /* 0x008fe200078e38ff */
[----:B------:R-:W-:-:S03]  /*0090*/  HFMA2.MMA R0, -RZ, RZ, 0, 0 ;  /* 0x00000000ff007435 */ /* 0x000fc600000001ff */
[C---:B------:R-:W-:Y:S01]  /*00a0*/  ISETP.GE.AND P0, PT, R5.reuse, 0x640, PT ;  /* 0x000006400500780c */ /* 0x040fe20003f06270 */
[----:B--2---:R-:W-:Y:S01]  /*00b0*/  IMAD.WIDE R6, R5, 0x4, R2 ;  /* 0x0000000405067825 */ /* 0x004fe200078e0202 */
[----:B------:R-:W-:Y:S02]  /*00c0*/  IADD3 R9, R5, 0x640, RZ ;  /* 0x0000064005097810 */ /* 0x000fe40007ffe0ff */
[----:B------:R-:W-:-:S03]  /*00d0*/  IADD3 R11, R5, 0xc80, RZ ;  /* 0x00000c80050b7810 */ /* 0x000fc60007ffe0ff */
[--C-:B------:R-:W-:Y:S01]  /*00e0*/  IMAD.WIDE R8, R9, 0x4, R2.reuse ;  /* 0x0000000409087825 */ /* 0x100fe200078e0202 */
[----:B------:R-:W-:Y:S02]  /*00f0*/  IADD3 R13, R5, 0x12c0, RZ ;  /* 0x000012c0050d7810 */ /* 0x000fe40007ffe0ff */
[----:B------:R-:W-:Y:S01]  /*0100*/  IADD3 R17, R5, 0x1900, RZ ;  /* 0x0000190005117810 */ /* 0x000fe20007ffe0ff */
[--C-:B------:R-:W-:Y:S02]  /*0110*/  IMAD.WIDE R10, R11, 0x4, R2.reuse ;  /* 0x000000040b0a7825 */ /* 0x100fe400078e0202 */
[----:B------:R1:W2:Y:S04]  /*0120*/  @!P0 LDG.E R0, desc[UR4][R6.64] ;  /* 0x0000000406008981 */ /* 0x0002a8000c1e1900 */
[----:B------:R3:W2:Y:S01]  /*0130*/  @!P0 LDG.E R15, desc[UR4][R8.64] ;  /* 0x00000004080f8981 */ /* 0x0006a2000c1e1900 */
[----:B------:R-:W-:Y:S01]  /*0140*/  IMAD.WIDE R12, R13, 0x4, R2 ;  /* 0x000000040d0c7825 */ /* 0x000fe200078e0202 */
[----:B------:R-:W-:-:S02]  /*0150*/  IADD3 R19, R5, 0x1f40, RZ ;  /* 0x00001f4005137810 */ /* 0x000fc40007ffe0ff */
[----:B------:R-:W4:Y:S01]  /*0160*/  @!P0 LDG.E R4, desc[UR4][R10.64] ;  /* 0x000000040a048981 */ /* 0x000f22000c1e1900 */
[--C-:B-1----:R-:W-:Y:S01]  /*0170*/  IMAD.WIDE R6, R17, 0x4, R2.reuse ;  /* 0x0000000411067825 */ /* 0x102fe200078e0202 */
[----:B------:R-:W-:Y:S02]  /*0180*/  CS2R R16, SRZ ;  /* 0x0000000000107805 */ /* 0x000fe4000001ff00 */
[----:B------:R-:W5:Y:S01]  /*0190*/  @!P0 LDG.E R14, desc[UR4][R12.64] ;  /* 0x000000040c0e8981 */ /* 0x000f62000c1e1900 */
[----:B------:R-:W-:Y:S01]  /*01a0*/  IMAD.WIDE R2, R19, 0x4, R2 ;  /* 0x0000000413027825 */ /* 0x000fe200078e0202 */
[----:B---3--:R-:W1:Y:S02]  /*01b0*/  LDC.64 R8, c[0x0][0x218] ;  /* 0x00008600ff087b82 */ /* 0x008e640000000a00 */
[----:B------:R-:W3:Y:S04]  /*01c0*/  @!P0 LDG.E R16, desc[UR4][R6.64] ;  /* 0x0000000406108981 */ /* 0x000ee8000c1e1900 */
[----:B------:R-:W3:Y:S01]  /*01d0*/  @!P0 LDG.E R17, desc[UR4][R2.64] ;  /* 0x0000000402118981 */ /* 0x000ee2000c1e1900 */
[----:B--2---:R-:W-:-:S04]  /*01e0*/  FADD R15, R15, R0 ;  /* 0x000000000f0f7221 */ /* 0x004fc80000000000 */
[----:B----4-:R-:W-:Y:S01]  /*01f0*/  FADD R15, R15, R4 ;  /* 0x000000040f0f7221 */ /* 0x010fe20000000000 */
[----:B-1----:R-:W-:-:S04]  /*0200*/  IMAD.WIDE R4, R5, 0x4, R8 ;  /* 0x0000000405047825 */ /* 0x002fc800078e0208 */
[----:B-----5:R-:W-:-:S04]  /*0210*/  FADD R15, R15, R14 ;  /* 0x0000000e0f0f7221 */ /* 0x020fc80000000000 */
[----:B---3--:R-:W-:-:S04]  /*0220*/  FADD R16, R15, R16 ;  /* 0x000000100f107221 */ /* 0x008fc80000000000 */
[----:B------:R-:W-:Y:S01]  /*0230*/  FADD R16, R16, R17 ;  /* 0x0000001110107221 */ /* 0x000fe20000000000 */
[----:B------:R-:W-:Y:S06]  /*0240*/  @P0 EXIT ;  /* 0x000000000000094d */ /* 0x000fec0003800000 */
[----:B------:R-:W-:-:S05]  /*0250*/  FMUL R3, R16, 0.16666667163372039795 ;  /* 0x3e2aaaab10037820 */ /* 0x000fca0000400000 */
[----:B------:R-:W-:Y:S01]  /*0260*/  STG.E desc[UR4][R4.64], R3 ;  /* 0x0000000304007986 */ /* 0x000fe2000c101904 */
[----:B------:R-:W-:Y:S05]  /*0270*/  EXIT ;  /* 0x000000000000794d */ /* 0x000fea0003800000 */
.L_x_0:
[----:B------:R-:W-:-:S00]  /*0280*/  BRA `(.L_x_0) ;  /* 0xfffffffc00fc7947 */ /* 0x000fc0000383ffff */
[----:B------:R-:W-:-:S00]  /*0290*/  NOP ;  /* 0x0000000000007918 */ /* 0x000fc00000000000 */
        /* <DEDUP_REMOVED lines=14> */
.L_x_1:


//--------------------- .nv.constant0.triton_poi_fused_mean_26 --------------------------
	.section	.nv.constant0.triton_poi_fused_mean_26,"a",@progbits
	.sectionflags	@""
	.align	4
.nv.constant0.triton_poi_fused_mean_26:
	.zero		548
